//
// Generated by NVIDIA NVVM Compiler
//
// Compiler Build ID: CL-36424714
// Cuda compilation tools, release 13.0, V13.0.88
// Based on NVVM 20.0.0
//

.version 9.0
.target sm_100
.address_size 64

	// .globl	_Z20shfl_up_sync_examplev
.extern .func  (.param .b32 func_retval0) vprintf
(
	.param .b64 vprintf_param_0,
	.param .b64 vprintf_param_1
)
;
.global .align 1 .b8 $str[43] = {84, 104, 114, 101, 97, 100, 32, 37, 50, 100, 32, 40, 95, 95, 115, 104, 102, 108, 95, 117, 112, 95, 115, 121, 110, 99, 41, 58, 32, 114, 101, 99, 101, 105, 118, 101, 100, 32, 37, 50, 100, 10};

.visible .entry _Z20shfl_up_sync_examplev()
{
	.local .align 8 .b8 	__local_depot0[8];
	.reg .b64 	%SP;
	.reg .b64 	%SPL;
	.reg .pred 	%p<3>;
	.reg .b32 	%r<8>;
	.reg .b64 	%rd<5>;

	mov.u64 	%SPL, __local_depot0;
	cvta.local.u64 	%SP, %SPL;
	mov.u32 	%r4, %tid.x;
	and.b32  	%r1, %r4, 31;
	// begin inline asm
	activemask.b32 %r3;
	// end inline asm
	shfl.sync.up.b32	%r2|%p1, %r1, 1, 0, %r3;
	and.b32  	%r5, %r4, 1;
	setp.eq.b32 	%p2, %r5, 1;
	@%p2 bra 	$L__BB0_2;
	add.u64 	%rd1, %SP, 0;
	add.u64 	%rd2, %SPL, 0;
	st.local.v2.u32 	[%rd2], {%r1, %r2};
	mov.u64 	%rd3, $str;
	cvta.global.u64 	%rd4, %rd3;
	{ // callseq 0, 0
	.param .b64 param0;
	st.param.b64 	[param0], %rd4;
	.param .b64 param1;
	st.param.b64 	[param1], %rd1;
	.param .b32 retval0;
	call.uni (retval0), 
	vprintf, 
	(
	param0, 
	param1
	);
	ld.param.b32 	%r6, [retval0];
	} // callseq 0
$L__BB0_2:
	ret;

}


// ===== COMPILED SASS (sm_100) =====

	.target	sm_100

	.elftype	@"ET_EXEC"


//--------------------- .note.nv.tkinfo           --------------------------
	.section	.note.nv.tkinfo,"",@"SHT_NOTE"
	.sectionflags	@"SHF_NOTE_NV_TKINFO"
	.tkinfo
        /*0018*/ 	.word	0x00000002
        /*0030*/ 	.string	""
        /*0030*/ 	.string	"ptxas"
        /*0030*/ 	.string	"Cuda compilation tools, release 13.0, V13.0.88"
        /*0030*/ 	.string	"Build cuda_13.0.r13.0/compiler.36424714_0"
        /*0030*/ 	.string	"-arch sm_100 -m 64 "



//--------------------- .note.nv.cuinfo           --------------------------
	.section	.note.nv.cuinfo,"",@"SHT_NOTE"
	.sectionflags	@"SHF_NOTE_NV_CUINFO"
        /*0018*/ 	.short	0x0002
        /*001a*/ 	.short	0x0064
        /*001c*/ 	.short	0x0082
	.zero		2


//--------------------- .nv.info                  --------------------------
	.section	.nv.info,"",@"SHT_CUDA_INFO"
	.align	4


	//----- nvinfo : EIATTR_REGCOUNT
	.align		4
        /*0000*/ 	.byte	0x04, 0x2f
        /*0002*/ 	.short	(.L_2 - .L_1)
	.align		4
.L_1:
        /*0004*/ 	.word	index@(_Z20shfl_up_sync_examplev)
        /*0008*/ 	.word	0x00000018


	//----- nvinfo : EIATTR_FRAME_SIZE
	.align		4
.L_2:
        /*000c*/ 	.byte	0x04, 0x11
        /*000e*/ 	.short	(.L_4 - .L_3)
	.align		4
.L_3:
        /*0010*/ 	.word	index@(_Z20shfl_up_sync_examplev)
        /*0014*/ 	.word	0x00000008


	//----- nvinfo : EIATTR_MIN_STACK_SIZE
	.align		4
.L_4:
        /*0018*/ 	.byte	0x04, 0x12
        /*001a*/ 	.short	(.L_6 - .L_5)
	.align		4
.L_5:
        /*001c*/ 	.word	index@(_Z20shfl_up_sync_examplev)
        /*0020*/ 	.word	0x00000008
.L_6:


//--------------------- .nv.compat                --------------------------
	.section	.nv.compat,"",@"SHT_CUDA_COMPAT_INFO"
	.align	4
        /*0000*/ 	.byte	0x02, 0x09, 0x00, 0x00, 0x02, 0x02, 0x01, 0x00, 0x02, 0x05, 0x05, 0x00, 0x03, 0x07, 0x01, 0x01
        /*0010*/ 	.byte	0x02, 0x03, 0x00, 0x00, 0x02, 0x06, 0x01, 0x00, 0x04, 0x0b, 0x08, 0x00, 0x09, 0x00, 0x00, 0x00
        /*0020*/ 	.byte	0x00, 0x00, 0x00, 0x00


//--------------------- .nv.info._Z20shfl_up_sync_examplev --------------------------
	.section	.nv.info._Z20shfl_up_sync_examplev,"",@"SHT_CUDA_INFO"
	.sectionflags	@""
	.align	4


	//----- nvinfo : EIATTR_CUDA_API_VERSION
	.align		4
        /*0000*/ 	.byte	0x04, 0x37
        /*0002*/ 	.short	(.L_8 - .L_7)
.L_7:
        /*0004*/ 	.word	0x00000082


	//----- nvinfo : EIATTR_SPARSE_MMA_MASK
	.align		4
.L_8:
        /*0008*/ 	.byte	0x03, 0x50
        /*000a*/ 	.short	0x0000


	//----- nvinfo : EIATTR_MAXREG_COUNT
	.align		4
        /*000c*/ 	.byte	0x03, 0x1b
        /*000e*/ 	.short	0x00ff


	//----- nvinfo : EIATTR_EXTERNS
	.align		4
        /*0010*/ 	.byte	0x04, 0x0f
        /*0012*/ 	.short	(.L_10 - .L_9)


	//   ....[0]....
	.align		4
.L_9:
        /*0014*/ 	.word	index@(vprintf)


	//----- nvinfo : EIATTR_MERCURY_ISA_VERSION
	.align		4
.L_10:
        /*0018*/ 	.byte	0x03, 0x5f
        /*001a*/ 	.short	0x0101


	//----- nvinfo : EIATTR_COOP_GROUP_MASK_REGIDS
	.align		4
        /*001c*/ 	.byte	0x04, 0x29
        /*001e*/ 	.short	(.L_12 - .L_11)


	//   ....[0]....
.L_11:
        /*0020*/ 	.word	0x05000003


	//----- nvinfo : EIATTR_COOP_GROUP_INSTR_OFFSETS
	.align		4
.L_12:
        /*0024*/ 	.byte	0x04, 0x28
        /*0026*/ 	.short	(.L_14 - .L_13)


	//   ....[0]....
.L_13:
        /*0028*/ 	.word	0x000000a0


	//----- nvinfo : EIATTR_VRC_CTA_INIT_COUNT
	.align		4
.L_14:
        /*002c*/ 	.byte	0x02, 0x4a
	.zero		1
	.zero		1


	//----- nvinfo : EIATTR_SYSCALL_OFFSETS
	.align		4
        /*0030*/ 	.byte	0x04, 0x46
        /*0032*/ 	.short	(.L_16 - .L_15)


	//   ....[0]....
.L_15:
        /*0034*/ 	.word	0x00000140


	//----- nvinfo : EIATTR_EXIT_INSTR_OFFSETS
	.align		4
.L_16:
        /*0038*/ 	.byte	0x04, 0x1c
        /*003a*/ 	.short	(.L_18 - .L_17)


	//   ....[0]....
.L_17:
        /*003c*/ 	.word	0x000000c0


	//   ....[1]....
        /*0040*/ 	.word	0x00000150


	//----- nvinfo : EIATTR_CRS_STACK_SIZE
	.align		4
.L_18:
        /*0044*/ 	.byte	0x04, 0x1e
        /*0046*/ 	.short	(.L_20 - .L_19)
.L_19:
        /*0048*/ 	.word	0x00000000


	//----- nvinfo : EIATTR_SW_WAR
	.align		4
.L_20:
        /*004c*/ 	.byte	0x04, 0x36
        /*004e*/ 	.short	(.L_22 - .L_21)
.L_21:
        /*0050*/ 	.word	0x00000008
.L_22:


//--------------------- .nv.callgraph             --------------------------
	.section	.nv.callgraph,"",@"SHT_CUDA_CALLGRAPH"
	.align	4
	.sectionentsize	8
	.align		4
        /*0000*/ 	.word	0x00000000
	.align		4
        /*0004*/ 	.word	0xffffffff
	.align		4
        /*0008*/ 	.word	index@(_Z20shfl_up_sync_examplev)
	.align		4
        /*000c*/ 	.word	index@(vprintf)
	.align		4
        /*0010*/ 	.word	0x00000000
	.align		4
        /*0014*/ 	.word	0xfffffffe
	.align		4
        /*0018*/ 	.word	0x00000000
	.align		4
        /*001c*/ 	.word	0xfffffffd
	.align		4
        /*0020*/ 	.word	0x00000000
	.align		4
        /*0024*/ 	.word	0xfffffffc


//--------------------- .nv.constant4             --------------------------
	.section	.nv.constant4,"a",@progbits
	.align	8
	.align		8
.nv.constant4:
        /*0000*/ 	.dword	vprintf
	.align		8
        /*0008*/ 	.dword	$str


//--------------------- .text._Z20shfl_up_sync_examplev --------------------------
	.section	.text._Z20shfl_up_sync_examplev,"ax",@progbits
	.align	128
        .global         _Z20shfl_up_sync_examplev
        .type           _Z20shfl_up_sync_examplev,@function
        .size           _Z20shfl_up_sync_examplev,(.L_x_2 - _Z20shfl_up_sync_examplev)
        .other          _Z20shfl_up_sync_examplev,@"STO_CUDA_ENTRY STV_DEFAULT"
_Z20shfl_up_sync_examplev:
.text._Z20shfl_up_sync_examplev:
[----:B------:R-:W0:Y:S01]  /*0000*/  LDC R1, c[0x0][0x37c] ;  /* 0x0000df00ff017b82 */ /* 0x000e220000000800 */
[----:B------:R-:W1:Y:S01]  /*0010*/  S2R R0, SR_TID.X ;  /* 0x0000000000007919 */ /* 0x000e620000002100 */
[----:B------:R-:W2:Y:S01]  /*0020*/  LDCU UR4, c[0x0][0x2f8] ;  /* 0x00005f00ff0477ac */ /* 0x000ea20008000800 */
[----:B0-----:R-:W-:Y:S01]  /*0030*/  VIADD R1, R1, 0xfffffff8 ;  /* 0xfffffff801017836 */ /* 0x001fe20000000000 */
[----:B------:R-:W-:Y:S01]  /*0040*/  VOTE.ANY R3, PT, PT ;  /* 0x0000000000037806 */ /* 0x000fe200038e0100 */
[----:B------:R-:W0:Y:S03]  /*0050*/  LDCU UR5, c[0x0][0x2fc] ;  /* 0x00005f80ff0577ac */ /* 0x000e260008000800 */
[----:B--2---:R-:W-:-:S05]  /*0060*/  IADD3 R6, P1, PT, R1, UR4, RZ ;  /* 0x0000000401067c10 */ /* 0x004fca000ff3e0ff */
[----:B0-----:R-:W-:Y:S01]  /*0070*/  IMAD.X R7, RZ, RZ, UR5, P1 ;  /* 0x00000005ff077e24 */ /* 0x001fe200088e06ff */
[C---:B-1----:R-:W-:Y:S02]  /*0080*/  LOP3.LUT R2, R0.reuse, 0x1f, RZ, 0xc0, !PT ;  /* 0x0000001f00027812 */ /* 0x042fe400078ec0ff */
[----:B------:R-:W-:-:S03]  /*0090*/  LOP3.LUT R0, R0, 0x1, RZ, 0xc0, !PT ;  /* 0x0000000100007812 */ /* 0x000fc600078ec0ff */
[----:B------:R0:W1:Y:S01]  /*00a0*/  SHFL.UP PT, R3, R2, 0x1, RZ ;  /* 0x0420000002037989 */ /* 0x00006200000e00ff */
[----:B------:R-:W-:-:S13]  /*00b0*/  ISETP.NE.U32.AND P0, PT, R0, 0x1, PT ;  /* 0x000000010000780c */ /* 0x000fda0003f05070 */
[----:B0-----:R-:W-:Y:S05]  /*00c0*/  @!P0 EXIT ;  /* 0x000000000000894d */ /* 0x001fea0003800000 */
[----:B------:R-:W-:Y:S01]  /*00d0*/  MOV R0, 0x0 ;  /* 0x0000000000007802 */ /* 0x000fe20000000f00 */
[----:B-1----:R0:W-:Y:S01]  /*00e0*/  STL.64 [R1], R2 ;  /* 0x0000000201007387 */ /* 0x0021e20000100a00 */
[----:B------:R-:W1:Y:S02]  /*00f0*/  LDCU.64 UR4, c[0x4][0x8] ;  /* 0x01000100ff0477ac */ /* 0x000e640008000a00 */
[----:B------:R0:W2:Y:S01]  /*0100*/  LDC.64 R8, c[0x4][R0] ;  /* 0x0100000000087b82 */ /* 0x0000a20000000a00 */
[----:B-1----:R-:W-:Y:S02]  /*0110*/  IMAD.U32 R4, RZ, RZ, UR4 ;  /* 0x00000004ff047e24 */ /* 0x002fe4000f8e00ff */
[----:B0-----:R-:W-:-:S07]  /*0120*/  IMAD.U32 R5, RZ, RZ, UR5 ;  /* 0x00000005ff057e24 */ /* 0x001fce000f8e00ff */
[----:B------:R-:W-:-:S07]  /*0130*/  LEPC R20, `(.L_x_0) ;  /* 0x000000001014794e */ /* 0x000fce0000000000 */
[----:B--2---:R-:W-:Y:S05]  /*0140*/  CALL.ABS.NOINC R8 ;  /* 0x0000000008007343 */ /* 0x004fea0003c00000 */
.L_x_0:
[----:B------:R-:W-:Y:S05]  /*0150*/  EXIT ;  /* 0x000000000000794d */ /* 0x000fea0003800000 */
.L_x_1:
[----:B------:R-:W-:-:S00]  /*0160*/  BRA `(.L_x_1) ;  /* 0xfffffffc00fc7947 */ /* 0x000fc0000383ffff */
[----:B------:R-:W-:-:S00]  /*0170*/  NOP ;  /* 0x0000000000007918 */ /* 0x000fc00000000000 */
        /* <DEDUP_REMOVED lines=8> */
.L_x_2:


//--------------------- .nv.global.init           --------------------------
	.section	.nv.global.init,"aw",@progbits
.nv.global.init:
	.type		$str,@object
	.size		$str,(.L_0 - $str)
$str:
        /*0000*/ 	.byte	0x54, 0x68, 0x72, 0x65, 0x61, 0x64, 0x20, 0x25, 0x32, 0x64, 0x20, 0x28, 0x5f, 0x5f, 0x73, 0x68
        /*0010*/ 	.byte	0x66, 0x6c, 0x5f, 0x75, 0x70, 0x5f, 0x73, 0x79, 0x6e, 0x63, 0x29, 0x3a, 0x20, 0x72, 0x65, 0x63
        /*0020*/ 	.byte	0x65, 0x69, 0x76, 0x65, 0x64, 0x20, 0x25, 0x32, 0x64, 0x0a, 0x00
.L_0:


//--------------------- .nv.shared.reserved.0     --------------------------
	.section	.nv.shared.reserved.0,"aw",@nobits
	.weak		__nv_reservedSMEM_offset_0_alias
	.size		__nv_reservedSMEM_offset_0_alias, 0, 64
	.other		__nv_reservedSMEM_offset_0_alias,@"STO_CUDA_RESERVED_SHARED STV_DEFAULT"
__nv_reservedSMEM_offset_0_alias:
	.zero		0
	.zero		64


//--------------------- .nv.constant0._Z20shfl_up_sync_examplev --------------------------
	.section	.nv.constant0._Z20shfl_up_sync_examplev,"a",@progbits
	.sectionflags	@""
	.align	4
.nv.constant0._Z20shfl_up_sync_examplev:
	.zero		896


//--------------------- SYMBOLS --------------------------

	.type		.nv.reservedSmem.offset0,@object
	.size		.nv.reservedSmem.offset0,0x4
	.type		vprintf,@function
